//
// Generated by NVIDIA NVVM Compiler
//
// Compiler Build ID: CL-36424714
// Cuda compilation tools, release 13.0, V13.0.88
// Based on NVVM 20.0.0
//

.version 9.0
.target sm_100
.address_size 64

	// .globl	_ZN3cub18CUB_300001_SM_10006detail11EmptyKernelIvEEvv
.global .align 1 .b8 _ZN41_INTERNAL_f4853c4b_4_k_cu_a25ee18e_2881674cuda3std3__45__cpo5beginE[1];
.global .align 1 .b8 _ZN41_INTERNAL_f4853c4b_4_k_cu_a25ee18e_2881674cuda3std3__45__cpo3endE[1];
.global .align 1 .b8 _ZN41_INTERNAL_f4853c4b_4_k_cu_a25ee18e_2881674cuda3std3__45__cpo6cbeginE[1];
.global .align 1 .b8 _ZN41_INTERNAL_f4853c4b_4_k_cu_a25ee18e_2881674cuda3std3__45__cpo4cendE[1];
.global .align 1 .b8 _ZN41_INTERNAL_f4853c4b_4_k_cu_a25ee18e_2881674cuda3std3__45__cpo6rbeginE[1];
.global .align 1 .b8 _ZN41_INTERNAL_f4853c4b_4_k_cu_a25ee18e_2881674cuda3std3__45__cpo4rendE[1];
.global .align 1 .b8 _ZN41_INTERNAL_f4853c4b_4_k_cu_a25ee18e_2881674cuda3std3__45__cpo7crbeginE[1];
.global .align 1 .b8 _ZN41_INTERNAL_f4853c4b_4_k_cu_a25ee18e_2881674cuda3std3__45__cpo5crendE[1];
.global .align 1 .b8 _ZN41_INTERNAL_f4853c4b_4_k_cu_a25ee18e_2881674cuda3std3__443_GLOBAL__N__f4853c4b_4_k_cu_a25ee18e_2881676ignoreE[1];
.global .align 1 .b8 _ZN41_INTERNAL_f4853c4b_4_k_cu_a25ee18e_2881674cuda3std3__419piecewise_constructE[1];
.global .align 1 .b8 _ZN41_INTERNAL_f4853c4b_4_k_cu_a25ee18e_2881674cuda3std3__48in_placeE[1];
.global .align 1 .b8 _ZN41_INTERNAL_f4853c4b_4_k_cu_a25ee18e_2881674cuda3std3__420unreachable_sentinelE[1];
.global .align 1 .b8 _ZN41_INTERNAL_f4853c4b_4_k_cu_a25ee18e_2881674cuda3std3__47nulloptE[1];
.global .align 1 .b8 _ZN41_INTERNAL_f4853c4b_4_k_cu_a25ee18e_2881674cuda3std3__48unexpectE[1];
.global .align 1 .b8 _ZN41_INTERNAL_f4853c4b_4_k_cu_a25ee18e_2881674cuda3std6ranges3__45__cpo4swapE[1];
.global .align 1 .b8 _ZN41_INTERNAL_f4853c4b_4_k_cu_a25ee18e_2881674cuda3std6ranges3__45__cpo9iter_moveE[1];
.global .align 1 .b8 _ZN41_INTERNAL_f4853c4b_4_k_cu_a25ee18e_2881674cuda3std6ranges3__45__cpo5beginE[1];
.global .align 1 .b8 _ZN41_INTERNAL_f4853c4b_4_k_cu_a25ee18e_2881674cuda3std6ranges3__45__cpo3endE[1];
.global .align 1 .b8 _ZN41_INTERNAL_f4853c4b_4_k_cu_a25ee18e_2881674cuda3std6ranges3__45__cpo6cbeginE[1];
.global .align 1 .b8 _ZN41_INTERNAL_f4853c4b_4_k_cu_a25ee18e_2881674cuda3std6ranges3__45__cpo4cendE[1];
.global .align 1 .b8 _ZN41_INTERNAL_f4853c4b_4_k_cu_a25ee18e_2881674cuda3std6ranges3__45__cpo7advanceE[1];
.global .align 1 .b8 _ZN41_INTERNAL_f4853c4b_4_k_cu_a25ee18e_2881674cuda3std6ranges3__45__cpo9iter_swapE[1];
.global .align 1 .b8 _ZN41_INTERNAL_f4853c4b_4_k_cu_a25ee18e_2881674cuda3std6ranges3__45__cpo4nextE[1];
.global .align 1 .b8 _ZN41_INTERNAL_f4853c4b_4_k_cu_a25ee18e_2881674cuda3std6ranges3__45__cpo4prevE[1];
.global .align 1 .b8 _ZN41_INTERNAL_f4853c4b_4_k_cu_a25ee18e_2881674cuda3std6ranges3__45__cpo4dataE[1];
.global .align 1 .b8 _ZN41_INTERNAL_f4853c4b_4_k_cu_a25ee18e_2881674cuda3std6ranges3__45__cpo5cdataE[1];
.global .align 1 .b8 _ZN41_INTERNAL_f4853c4b_4_k_cu_a25ee18e_2881674cuda3std6ranges3__45__cpo4sizeE[1];
.global .align 1 .b8 _ZN41_INTERNAL_f4853c4b_4_k_cu_a25ee18e_2881674cuda3std6ranges3__45__cpo5ssizeE[1];
.global .align 1 .b8 _ZN41_INTERNAL_f4853c4b_4_k_cu_a25ee18e_2881674cuda3std6ranges3__45__cpo8distanceE[1];
.global .align 1 .b8 _ZN41_INTERNAL_f4853c4b_4_k_cu_a25ee18e_2881676thrust24THRUST_300001_SM_1000_NS8cuda_cub3parE[1];
.global .align 1 .b8 _ZN41_INTERNAL_f4853c4b_4_k_cu_a25ee18e_2881676thrust24THRUST_300001_SM_1000_NS8cuda_cub10par_nosyncE[1];
.global .align 1 .b8 _ZN41_INTERNAL_f4853c4b_4_k_cu_a25ee18e_2881676thrust24THRUST_300001_SM_1000_NS6system6detail10sequential3seqE[1];
.global .align 1 .b8 _ZN41_INTERNAL_f4853c4b_4_k_cu_a25ee18e_2881676thrust24THRUST_300001_SM_1000_NS12placeholders2_1E[1];
.global .align 1 .b8 _ZN41_INTERNAL_f4853c4b_4_k_cu_a25ee18e_2881676thrust24THRUST_300001_SM_1000_NS12placeholders2_2E[1];
.global .align 1 .b8 _ZN41_INTERNAL_f4853c4b_4_k_cu_a25ee18e_2881676thrust24THRUST_300001_SM_1000_NS12placeholders2_3E[1];
.global .align 1 .b8 _ZN41_INTERNAL_f4853c4b_4_k_cu_a25ee18e_2881676thrust24THRUST_300001_SM_1000_NS12placeholders2_4E[1];
.global .align 1 .b8 _ZN41_INTERNAL_f4853c4b_4_k_cu_a25ee18e_2881676thrust24THRUST_300001_SM_1000_NS12placeholders2_5E[1];
.global .align 1 .b8 _ZN41_INTERNAL_f4853c4b_4_k_cu_a25ee18e_2881676thrust24THRUST_300001_SM_1000_NS12placeholders2_6E[1];
.global .align 1 .b8 _ZN41_INTERNAL_f4853c4b_4_k_cu_a25ee18e_2881676thrust24THRUST_300001_SM_1000_NS12placeholders2_7E[1];
.global .align 1 .b8 _ZN41_INTERNAL_f4853c4b_4_k_cu_a25ee18e_2881676thrust24THRUST_300001_SM_1000_NS12placeholders2_8E[1];
.global .align 1 .b8 _ZN41_INTERNAL_f4853c4b_4_k_cu_a25ee18e_2881676thrust24THRUST_300001_SM_1000_NS12placeholders2_9E[1];
.global .align 1 .b8 _ZN41_INTERNAL_f4853c4b_4_k_cu_a25ee18e_2881676thrust24THRUST_300001_SM_1000_NS12placeholders3_10E[1];
.global .align 1 .b8 _ZN41_INTERNAL_f4853c4b_4_k_cu_a25ee18e_2881676thrust24THRUST_300001_SM_1000_NS3seqE[1];

.visible .entry _ZN3cub18CUB_300001_SM_10006detail11EmptyKernelIvEEvv()
{


	ret;

}


// ===== COMPILED SASS (sm_100) =====

	.target	sm_100

	.elftype	@"ET_EXEC"


//--------------------- .note.nv.tkinfo           --------------------------
	.section	.note.nv.tkinfo,"",@"SHT_NOTE"
	.sectionflags	@"SHF_NOTE_NV_TKINFO"
	.tkinfo
        /*0018*/ 	.word	0x00000002
        /*0030*/ 	.string	""
        /*0030*/ 	.string	"ptxas"
        /*0030*/ 	.string	"Cuda compilation tools, release 13.0, V13.0.88"
        /*0030*/ 	.string	"Build cuda_13.0.r13.0/compiler.36424714_0"
        /*0030*/ 	.string	"-arch sm_100 -m 64 "



//--------------------- .note.nv.cuinfo           --------------------------
	.section	.note.nv.cuinfo,"",@"SHT_NOTE"
	.sectionflags	@"SHF_NOTE_NV_CUINFO"
        /*0018*/ 	.short	0x0002
        /*001a*/ 	.short	0x0064
        /*001c*/ 	.short	0x0082
	.zero		2


//--------------------- .nv.info                  --------------------------
	.section	.nv.info,"",@"SHT_CUDA_INFO"
	.align	4


	//----- nvinfo : EIATTR_REGCOUNT
	.align		4
        /*0000*/ 	.byte	0x04, 0x2f
        /*0002*/ 	.short	(.L_44 - .L_43)
	.align		4
.L_43:
        /*0004*/ 	.word	index@(_ZN3cub18CUB_300001_SM_10006detail11EmptyKernelIvEEvv)
        /*0008*/ 	.word	0x00000004


	//----- nvinfo : EIATTR_FRAME_SIZE
	.align		4
.L_44:
        /*000c*/ 	.byte	0x04, 0x11
        /*000e*/ 	.short	(.L_46 - .L_45)
	.align		4
.L_45:
        /*0010*/ 	.word	index@(_ZN3cub18CUB_300001_SM_10006detail11EmptyKernelIvEEvv)
        /*0014*/ 	.word	0x00000000


	//----- nvinfo : EIATTR_MIN_STACK_SIZE
	.align		4
.L_46:
        /*0018*/ 	.byte	0x04, 0x12
        /*001a*/ 	.short	(.L_48 - .L_47)
	.align		4
.L_47:
        /*001c*/ 	.word	index@(_ZN3cub18CUB_300001_SM_10006detail11EmptyKernelIvEEvv)
        /*0020*/ 	.word	0x00000000
.L_48:


//--------------------- .nv.compat                --------------------------
	.section	.nv.compat,"",@"SHT_CUDA_COMPAT_INFO"
	.align	4
        /*0000*/ 	.byte	0x02, 0x09, 0x00, 0x00, 0x02, 0x02, 0x01, 0x00, 0x02, 0x05, 0x05, 0x00, 0x03, 0x07, 0x01, 0x01
        /*0010*/ 	.byte	0x02, 0x03, 0x00, 0x00, 0x02, 0x06, 0x01, 0x00, 0x04, 0x0b, 0x08, 0x00, 0x09, 0x00, 0x00, 0x00
        /*0020*/ 	.byte	0x00, 0x00, 0x00, 0x00


//--------------------- .nv.info._ZN3cub18CUB_300001_SM_10006detail11EmptyKernelIvEEvv --------------------------
	.section	.nv.info._ZN3cub18CUB_300001_SM_10006detail11EmptyKernelIvEEvv,"",@"SHT_CUDA_INFO"
	.sectionflags	@""
	.align	4


	//----- nvinfo : EIATTR_CUDA_API_VERSION
	.align		4
        /*0000*/ 	.byte	0x04, 0x37
        /*0002*/ 	.short	(.L_50 - .L_49)
.L_49:
        /*0004*/ 	.word	0x00000082


	//----- nvinfo : EIATTR_SPARSE_MMA_MASK
	.align		4
.L_50:
        /*0008*/ 	.byte	0x03, 0x50
        /*000a*/ 	.short	0x0000


	//----- nvinfo : EIATTR_MAXREG_COUNT
	.align		4
        /*000c*/ 	.byte	0x03, 0x1b
        /*000e*/ 	.short	0x00ff


	//----- nvinfo : EIATTR_MERCURY_ISA_VERSION
	.align		4
        /*0010*/ 	.byte	0x03, 0x5f
        /*0012*/ 	.short	0x0101


	//----- nvinfo : EIATTR_VRC_CTA_INIT_COUNT
	.align		4
        /*0014*/ 	.byte	0x02, 0x4a
	.zero		1
	.zero		1


	//----- nvinfo : EIATTR_EXIT_INSTR_OFFSETS
	.align		4
        /*0018*/ 	.byte	0x04, 0x1c
        /*001a*/ 	.short	(.L_52 - .L_51)


	//   ....[0]....
.L_51:
        /*001c*/ 	.word	0x00000010


	//----- nvinfo : EIATTR_SW_WAR
	.align		4
.L_52:
        /*0020*/ 	.byte	0x04, 0x36
        /*0022*/ 	.short	(.L_54 - .L_53)
.L_53:
        /*0024*/ 	.word	0x00000008
.L_54:


//--------------------- .nv.callgraph             --------------------------
	.section	.nv.callgraph,"",@"SHT_CUDA_CALLGRAPH"
	.align	4
	.sectionentsize	8
	.align		4
        /*0000*/ 	.word	0x00000000
	.align		4
        /*0004*/ 	.word	0xffffffff
	.align		4
        /*0008*/ 	.word	0x00000000
	.align		4
        /*000c*/ 	.word	0xfffffffe
	.align		4
        /*0010*/ 	.word	0x00000000
	.align		4
        /*0014*/ 	.word	0xfffffffd
	.align		4
        /*0018*/ 	.word	0x00000000
	.align		4
        /*001c*/ 	.word	0xfffffffc


//--------------------- .nv.constant4             --------------------------
	.section	.nv.constant4,"a",@progbits
	.align	8
	.align		8
.nv.constant4:
        /*0000*/ 	.dword	_ZN41_INTERNAL_f4853c4b_4_k_cu_a25ee18e_2882214cuda3std3__45__cpo5beginE
	.align		8
        /*0008*/ 	.dword	_ZN41_INTERNAL_f4853c4b_4_k_cu_a25ee18e_2882214cuda3std3__45__cpo3endE
	.align		8
        /*0010*/ 	.dword	_ZN41_INTERNAL_f4853c4b_4_k_cu_a25ee18e_2882214cuda3std3__45__cpo6cbeginE
	.align		8
        /*0018*/ 	.dword	_ZN41_INTERNAL_f4853c4b_4_k_cu_a25ee18e_2882214cuda3std3__45__cpo4cendE
	.align		8
        /*0020*/ 	.dword	_ZN41_INTERNAL_f4853c4b_4_k_cu_a25ee18e_2882214cuda3std3__45__cpo6rbeginE
	.align		8
        /*0028*/ 	.dword	_ZN41_INTERNAL_f4853c4b_4_k_cu_a25ee18e_2882214cuda3std3__45__cpo4rendE
	.align		8
        /*0030*/ 	.dword	_ZN41_INTERNAL_f4853c4b_4_k_cu_a25ee18e_2882214cuda3std3__45__cpo7crbeginE
	.align		8
        /*0038*/ 	.dword	_ZN41_INTERNAL_f4853c4b_4_k_cu_a25ee18e_2882214cuda3std3__45__cpo5crendE
	.align		8
        /*0040*/ 	.dword	_ZN41_INTERNAL_f4853c4b_4_k_cu_a25ee18e_2882214cuda3std3__443_GLOBAL__N__f4853c4b_4_k_cu_a25ee18e_2882216ignoreE
	.align		8
        /*0048*/ 	.dword	_ZN41_INTERNAL_f4853c4b_4_k_cu_a25ee18e_2882214cuda3std3__419piecewise_constructE
	.align		8
        /*0050*/ 	.dword	_ZN41_INTERNAL_f4853c4b_4_k_cu_a25ee18e_2882214cuda3std3__48in_placeE
	.align		8
        /*0058*/ 	.dword	_ZN41_INTERNAL_f4853c4b_4_k_cu_a25ee18e_2882214cuda3std3__420unreachable_sentinelE
	.align		8
        /*0060*/ 	.dword	_ZN41_INTERNAL_f4853c4b_4_k_cu_a25ee18e_2882214cuda3std3__47nulloptE
	.align		8
        /*0068*/ 	.dword	_ZN41_INTERNAL_f4853c4b_4_k_cu_a25ee18e_2882214cuda3std3__48unexpectE
	.align		8
        /*0070*/ 	.dword	_ZN41_INTERNAL_f4853c4b_4_k_cu_a25ee18e_2882214cuda3std6ranges3__45__cpo4swapE
	.align		8
        /*0078*/ 	.dword	_ZN41_INTERNAL_f4853c4b_4_k_cu_a25ee18e_2882214cuda3std6ranges3__45__cpo9iter_moveE
	.align		8
        /*0080*/ 	.dword	_ZN41_INTERNAL_f4853c4b_4_k_cu_a25ee18e_2882214cuda3std6ranges3__45__cpo5beginE
	.align		8
        /*0088*/ 	.dword	_ZN41_INTERNAL_f4853c4b_4_k_cu_a25ee18e_2882214cuda3std6ranges3__45__cpo3endE
	.align		8
        /*0090*/ 	.dword	_ZN41_INTERNAL_f4853c4b_4_k_cu_a25ee18e_2882214cuda3std6ranges3__45__cpo6cbeginE
	.align		8
        /*0098*/ 	.dword	_ZN41_INTERNAL_f4853c4b_4_k_cu_a25ee18e_2882214cuda3std6ranges3__45__cpo4cendE
	.align		8
        /*00a0*/ 	.dword	_ZN41_INTERNAL_f4853c4b_4_k_cu_a25ee18e_2882214cuda3std6ranges3__45__cpo7advanceE
	.align		8
        /*00a8*/ 	.dword	_ZN41_INTERNAL_f4853c4b_4_k_cu_a25ee18e_2882214cuda3std6ranges3__45__cpo9iter_swapE
	.align		8
        /*00b0*/ 	.dword	_ZN41_INTERNAL_f4853c4b_4_k_cu_a25ee18e_2882214cuda3std6ranges3__45__cpo4nextE
	.align		8
        /*00b8*/ 	.dword	_ZN41_INTERNAL_f4853c4b_4_k_cu_a25ee18e_2882214cuda3std6ranges3__45__cpo4prevE
	.align		8
        /*00c0*/ 	.dword	_ZN41_INTERNAL_f4853c4b_4_k_cu_a25ee18e_2882214cuda3std6ranges3__45__cpo4dataE
	.align		8
        /*00c8*/ 	.dword	_ZN41_INTERNAL_f4853c4b_4_k_cu_a25ee18e_2882214cuda3std6ranges3__45__cpo5cdataE
	.align		8
        /*00d0*/ 	.dword	_ZN41_INTERNAL_f4853c4b_4_k_cu_a25ee18e_2882214cuda3std6ranges3__45__cpo4sizeE
	.align		8
        /*00d8*/ 	.dword	_ZN41_INTERNAL_f4853c4b_4_k_cu_a25ee18e_2882214cuda3std6ranges3__45__cpo5ssizeE
	.align		8
        /*00e0*/ 	.dword	_ZN41_INTERNAL_f4853c4b_4_k_cu_a25ee18e_2882214cuda3std6ranges3__45__cpo8distanceE
	.align		8
        /*00e8*/ 	.dword	_ZN41_INTERNAL_f4853c4b_4_k_cu_a25ee18e_2882216thrust24THRUST_300001_SM_1000_NS8cuda_cub3parE
	.align		8
        /*00f0*/ 	.dword	_ZN41_INTERNAL_f4853c4b_4_k_cu_a25ee18e_2882216thrust24THRUST_300001_SM_1000_NS8cuda_cub10par_nosyncE
	.align		8
        /*00f8*/ 	.dword	_ZN41_INTERNAL_f4853c4b_4_k_cu_a25ee18e_2882216thrust24THRUST_300001_SM_1000_NS6system6detail10sequential3seqE
	.align		8
        /*0100*/ 	.dword	_ZN41_INTERNAL_f4853c4b_4_k_cu_a25ee18e_2882216thrust24THRUST_300001_SM_1000_NS12placeholders2_1E
	.align		8
        /*0108*/ 	.dword	_ZN41_INTERNAL_f4853c4b_4_k_cu_a25ee18e_2882216thrust24THRUST_300001_SM_1000_NS12placeholders2_2E
	.align		8
        /*0110*/ 	.dword	_ZN41_INTERNAL_f4853c4b_4_k_cu_a25ee18e_2882216thrust24THRUST_300001_SM_1000_NS12placeholders2_3E
	.align		8
        /*0118*/ 	.dword	_ZN41_INTERNAL_f4853c4b_4_k_cu_a25ee18e_2882216thrust24THRUST_300001_SM_1000_NS12placeholders2_4E
	.align		8
        /*0120*/ 	.dword	_ZN41_INTERNAL_f4853c4b_4_k_cu_a25ee18e_2882216thrust24THRUST_300001_SM_1000_NS12placeholders2_5E
	.align		8
        /*0128*/ 	.dword	_ZN41_INTERNAL_f4853c4b_4_k_cu_a25ee18e_2882216thrust24THRUST_300001_SM_1000_NS12placeholders2_6E
	.align		8
        /*0130*/ 	.dword	_ZN41_INTERNAL_f4853c4b_4_k_cu_a25ee18e_2882216thrust24THRUST_300001_SM_1000_NS12placeholders2_7E
	.align		8
        /*0138*/ 	.dword	_ZN41_INTERNAL_f4853c4b_4_k_cu_a25ee18e_2882216thrust24THRUST_300001_SM_1000_NS12placeholders2_8E
	.align		8
        /*0140*/ 	.dword	_ZN41_INTERNAL_f4853c4b_4_k_cu_a25ee18e_2882216thrust24THRUST_300001_SM_1000_NS12placeholders2_9E
	.align		8
        /*0148*/ 	.dword	_ZN41_INTERNAL_f4853c4b_4_k_cu_a25ee18e_2882216thrust24THRUST_300001_SM_1000_NS12placeholders3_10E
	.align		8
        /*0150*/ 	.dword	_ZN41_INTERNAL_f4853c4b_4_k_cu_a25ee18e_2882216thrust24THRUST_300001_SM_1000_NS3seqE


//--------------------- .text._ZN3cub18CUB_300001_SM_10006detail11EmptyKernelIvEEvv --------------------------
	.section	.text._ZN3cub18CUB_300001_SM_10006detail11EmptyKernelIvEEvv,"ax",@progbits
	.align	128
        .global         _ZN3cub18CUB_300001_SM_10006detail11EmptyKernelIvEEvv
        .type           _ZN3cub18CUB_300001_SM_10006detail11EmptyKernelIvEEvv,@function
        .size           _ZN3cub18CUB_300001_SM_10006detail11EmptyKernelIvEEvv,(.L_x_1 - _ZN3cub18CUB_300001_SM_10006detail11EmptyKernelIvEEvv)
        .other          _ZN3cub18CUB_300001_SM_10006detail11EmptyKernelIvEEvv,@"STO_CUDA_ENTRY STV_DEFAULT"
_ZN3cub18CUB_300001_SM_10006detail11EmptyKernelIvEEvv:
.text._ZN3cub18CUB_300001_SM_10006detail11EmptyKernelIvEEvv:
[----:B------:R-:W-:Y:S01]  /*0000*/  LDC R1, c[0x0][0x37c] ;  /* 0x0000df00ff017b82 */ /* 0x000fe20000000800 */
[----:B------:R-:W-:Y:S05]  /*0010*/  EXIT ;  /* 0x000000000000794d */ /* 0x000fea0003800000 */
.L_x_0:
[----:B------:R-:W-:-:S00]  /*0020*/  BRA `(.L_x_0) ;  /* 0xfffffffc00fc7947 */ /* 0x000fc0000383ffff */
[----:B------:R-:W-:-:S00]  /*0030*/  NOP ;  /* 0x0000000000007918 */ /* 0x000fc00000000000 */
        /* <DEDUP_REMOVED lines=12> */
.L_x_1:


//--------------------- .nv.shared.reserved.0     --------------------------
	.section	.nv.shared.reserved.0,"aw",@nobits
	.weak		__nv_reservedSMEM_offset_0_alias
	.size		__nv_reservedSMEM_offset_0_alias, 0, 64
	.other		__nv_reservedSMEM_offset_0_alias,@"STO_CUDA_RESERVED_SHARED STV_DEFAULT"
__nv_reservedSMEM_offset_0_alias:
	.zero		0
	.zero		64


//--------------------- .nv.global                --------------------------
	.section	.nv.global,"aw",@nobits
.nv.global:
	.type		_ZN41_INTERNAL_f4853c4b_4_k_cu_a25ee18e_2882216thrust24THRUST_300001_SM_1000_NS3seqE,@object
	.size		_ZN41_INTERNAL_f4853c4b_4_k_cu_a25ee18e_2882216thrust24THRUST_300001_SM_1000_NS3seqE,(_ZN41_INTERNAL_f4853c4b_4_k_cu_a25ee18e_2882214cuda3std3__48in_placeE - _ZN41_INTERNAL_f4853c4b_4_k_cu_a25ee18e_2882216thrust24THRUST_300001_SM_1000_NS3seqE)
_ZN41_INTERNAL_f4853c4b_4_k_cu_a25ee18e_2882216thrust24THRUST_300001_SM_1000_NS3seqE:
	.zero		1
	.type		_ZN41_INTERNAL_f4853c4b_4_k_cu_a25ee18e_2882214cuda3std3__48in_placeE,@object
	.size		_ZN41_INTERNAL_f4853c4b_4_k_cu_a25ee18e_2882214cuda3std3__48in_placeE,(_ZN41_INTERNAL_f4853c4b_4_k_cu_a25ee18e_2882214cuda3std6ranges3__45__cpo4sizeE - _ZN41_INTERNAL_f4853c4b_4_k_cu_a25ee18e_2882214cuda3std3__48in_placeE)
_ZN41_INTERNAL_f4853c4b_4_k_cu_a25ee18e_2882214cuda3std3__48in_placeE:
	.zero		1
	.type		_ZN41_INTERNAL_f4853c4b_4_k_cu_a25ee18e_2882214cuda3std6ranges3__45__cpo4sizeE,@object
	.size		_ZN41_INTERNAL_f4853c4b_4_k_cu_a25ee18e_2882214cuda3std6ranges3__45__cpo4sizeE,(_ZN41_INTERNAL_f4853c4b_4_k_cu_a25ee18e_2882216thrust24THRUST_300001_SM_1000_NS12placeholders2_3E - _ZN41_INTERNAL_f4853c4b_4_k_cu_a25ee18e_2882214cuda3std6ranges3__45__cpo4sizeE)
_ZN41_INTERNAL_f4853c4b_4_k_cu_a25ee18e_2882214cuda3std6ranges3__45__cpo4sizeE:
	.zero		1
	.type		_ZN41_INTERNAL_f4853c4b_4_k_cu_a25ee18e_2882216thrust24THRUST_300001_SM_1000_NS12placeholders2_3E,@object
	.size		_ZN41_INTERNAL_f4853c4b_4_k_cu_a25ee18e_2882216thrust24THRUST_300001_SM_1000_NS12placeholders2_3E,(_ZN41_INTERNAL_f4853c4b_4_k_cu_a25ee18e_2882214cuda3std3__45__cpo6cbeginE - _ZN41_INTERNAL_f4853c4b_4_k_cu_a25ee18e_2882216thrust24THRUST_300001_SM_1000_NS12placeholders2_3E)
_ZN41_INTERNAL_f4853c4b_4_k_cu_a25ee18e_2882216thrust24THRUST_300001_SM_1000_NS12placeholders2_3E:
	.zero		1
	.type		_ZN41_INTERNAL_f4853c4b_4_k_cu_a25ee18e_2882214cuda3std3__45__cpo6cbeginE,@object
	.size		_ZN41_INTERNAL_f4853c4b_4_k_cu_a25ee18e_2882214cuda3std3__45__cpo6cbeginE,(_ZN41_INTERNAL_f4853c4b_4_k_cu_a25ee18e_2882214cuda3std6ranges3__45__cpo6cbeginE - _ZN41_INTERNAL_f4853c4b_4_k_cu_a25ee18e_2882214cuda3std3__45__cpo6cbeginE)
_ZN41_INTERNAL_f4853c4b_4_k_cu_a25ee18e_2882214cuda3std3__45__cpo6cbeginE:
	.zero		1
	.type		_ZN41_INTERNAL_f4853c4b_4_k_cu_a25ee18e_2882214cuda3std6ranges3__45__cpo6cbeginE,@object
	.size		_ZN41_INTERNAL_f4853c4b_4_k_cu_a25ee18e_2882214cuda3std6ranges3__45__cpo6cbeginE,(_ZN41_INTERNAL_f4853c4b_4_k_cu_a25ee18e_2882216thrust24THRUST_300001_SM_1000_NS12placeholders2_7E - _ZN41_INTERNAL_f4853c4b_4_k_cu_a25ee18e_2882214cuda3std6ranges3__45__cpo6cbeginE)
_ZN41_INTERNAL_f4853c4b_4_k_cu_a25ee18e_2882214cuda3std6ranges3__45__cpo6cbeginE:
	.zero		1
	.type		_ZN41_INTERNAL_f4853c4b_4_k_cu_a25ee18e_2882216thrust24THRUST_300001_SM_1000_NS12placeholders2_7E,@object
	.size		_ZN41_INTERNAL_f4853c4b_4_k_cu_a25ee18e_2882216thrust24THRUST_300001_SM_1000_NS12placeholders2_7E,(_ZN41_INTERNAL_f4853c4b_4_k_cu_a25ee18e_2882214cuda3std3__45__cpo7crbeginE - _ZN41_INTERNAL_f4853c4b_4_k_cu_a25ee18e_2882216thrust24THRUST_300001_SM_1000_NS12placeholders2_7E)
_ZN41_INTERNAL_f4853c4b_4_k_cu_a25ee18e_2882216thrust24THRUST_300001_SM_1000_NS12placeholders2_7E:
	.zero		1
	.type		_ZN41_INTERNAL_f4853c4b_4_k_cu_a25ee18e_2882214cuda3std3__45__cpo7crbeginE,@object
	.size		_ZN41_INTERNAL_f4853c4b_4_k_cu_a25ee18e_2882214cuda3std3__45__cpo7crbeginE,(_ZN41_INTERNAL_f4853c4b_4_k_cu_a25ee18e_2882214cuda3std6ranges3__45__cpo4nextE - _ZN41_INTERNAL_f4853c4b_4_k_cu_a25ee18e_2882214cuda3std3__45__cpo7crbeginE)
_ZN41_INTERNAL_f4853c4b_4_k_cu_a25ee18e_2882214cuda3std3__45__cpo7crbeginE:
	.zero		1
	.type		_ZN41_INTERNAL_f4853c4b_4_k_cu_a25ee18e_2882214cuda3std6ranges3__45__cpo4nextE,@object
	.size		_ZN41_INTERNAL_f4853c4b_4_k_cu_a25ee18e_2882214cuda3std6ranges3__45__cpo4nextE,(_ZN41_INTERNAL_f4853c4b_4_k_cu_a25ee18e_2882214cuda3std6ranges3__45__cpo4swapE - _ZN41_INTERNAL_f4853c4b_4_k_cu_a25ee18e_2882214cuda3std6ranges3__45__cpo4nextE)
_ZN41_INTERNAL_f4853c4b_4_k_cu_a25ee18e_2882214cuda3std6ranges3__45__cpo4nextE:
	.zero		1
	.type		_ZN41_INTERNAL_f4853c4b_4_k_cu_a25ee18e_2882214cuda3std6ranges3__45__cpo4swapE,@object
	.size		_ZN41_INTERNAL_f4853c4b_4_k_cu_a25ee18e_2882214cuda3std6ranges3__45__cpo4swapE,(_ZN41_INTERNAL_f4853c4b_4_k_cu_a25ee18e_2882216thrust24THRUST_300001_SM_1000_NS8cuda_cub10par_nosyncE - _ZN41_INTERNAL_f4853c4b_4_k_cu_a25ee18e_2882214cuda3std6ranges3__45__cpo4swapE)
_ZN41_INTERNAL_f4853c4b_4_k_cu_a25ee18e_2882214cuda3std6ranges3__45__cpo4swapE:
	.zero		1
	.type		_ZN41_INTERNAL_f4853c4b_4_k_cu_a25ee18e_2882216thrust24THRUST_300001_SM_1000_NS8cuda_cub10par_nosyncE,@object
	.size		_ZN41_INTERNAL_f4853c4b_4_k_cu_a25ee18e_2882216thrust24THRUST_300001_SM_1000_NS8cuda_cub10par_nosyncE,(_ZN41_INTERNAL_f4853c4b_4_k_cu_a25ee18e_2882216thrust24THRUST_300001_SM_1000_NS12placeholders2_9E - _ZN41_INTERNAL_f4853c4b_4_k_cu_a25ee18e_2882216thrust24THRUST_300001_SM_1000_NS8cuda_cub10par_nosyncE)
_ZN41_INTERNAL_f4853c4b_4_k_cu_a25ee18e_2882216thrust24THRUST_300001_SM_1000_NS8cuda_cub10par_nosyncE:
	.zero		1
	.type		_ZN41_INTERNAL_f4853c4b_4_k_cu_a25ee18e_2882216thrust24THRUST_300001_SM_1000_NS12placeholders2_9E,@object
	.size		_ZN41_INTERNAL_f4853c4b_4_k_cu_a25ee18e_2882216thrust24THRUST_300001_SM_1000_NS12placeholders2_9E,(_ZN41_INTERNAL_f4853c4b_4_k_cu_a25ee18e_2882214cuda3std3__443_GLOBAL__N__f4853c4b_4_k_cu_a25ee18e_2882216ignoreE - _ZN41_INTERNAL_f4853c4b_4_k_cu_a25ee18e_2882216thrust24THRUST_300001_SM_1000_NS12placeholders2_9E)
_ZN41_INTERNAL_f4853c4b_4_k_cu_a25ee18e_2882216thrust24THRUST_300001_SM_1000_NS12placeholders2_9E:
	.zero		1
	.type		_ZN41_INTERNAL_f4853c4b_4_k_cu_a25ee18e_2882214cuda3std3__443_GLOBAL__N__f4853c4b_4_k_cu_a25ee18e_2882216ignoreE,@object
	.size		_ZN41_INTERNAL_f4853c4b_4_k_cu_a25ee18e_2882214cuda3std3__443_GLOBAL__N__f4853c4b_4_k_cu_a25ee18e_2882216ignoreE,(_ZN41_INTERNAL_f4853c4b_4_k_cu_a25ee18e_2882214cuda3std6ranges3__45__cpo4dataE - _ZN41_INTERNAL_f4853c4b_4_k_cu_a25ee18e_2882214cuda3std3__443_GLOBAL__N__f4853c4b_4_k_cu_a25ee18e_2882216ignoreE)
_ZN41_INTERNAL_f4853c4b_4_k_cu_a25ee18e_2882214cuda3std3__443_GLOBAL__N__f4853c4b_4_k_cu_a25ee18e_2882216ignoreE:
	.zero		1
	.type		_ZN41_INTERNAL_f4853c4b_4_k_cu_a25ee18e_2882214cuda3std6ranges3__45__cpo4dataE,@object
	.size		_ZN41_INTERNAL_f4853c4b_4_k_cu_a25ee18e_2882214cuda3std6ranges3__45__cpo4dataE,(_ZN41_INTERNAL_f4853c4b_4_k_cu_a25ee18e_2882216thrust24THRUST_300001_SM_1000_NS12placeholders2_1E - _ZN41_INTERNAL_f4853c4b_4_k_cu_a25ee18e_2882214cuda3std6ranges3__45__cpo4dataE)
_ZN41_INTERNAL_f4853c4b_4_k_cu_a25ee18e_2882214cuda3std6ranges3__45__cpo4dataE:
	.zero		1
	.type		_ZN41_INTERNAL_f4853c4b_4_k_cu_a25ee18e_2882216thrust24THRUST_300001_SM_1000_NS12placeholders2_1E,@object
	.size		_ZN41_INTERNAL_f4853c4b_4_k_cu_a25ee18e_2882216thrust24THRUST_300001_SM_1000_NS12placeholders2_1E,(_ZN41_INTERNAL_f4853c4b_4_k_cu_a25ee18e_2882214cuda3std3__45__cpo5beginE - _ZN41_INTERNAL_f4853c4b_4_k_cu_a25ee18e_2882216thrust24THRUST_300001_SM_1000_NS12placeholders2_1E)
_ZN41_INTERNAL_f4853c4b_4_k_cu_a25ee18e_2882216thrust24THRUST_300001_SM_1000_NS12placeholders2_1E:
	.zero		1
	.type		_ZN41_INTERNAL_f4853c4b_4_k_cu_a25ee18e_2882214cuda3std3__45__cpo5beginE,@object
	.size		_ZN41_INTERNAL_f4853c4b_4_k_cu_a25ee18e_2882214cuda3std3__45__cpo5beginE,(_ZN41_INTERNAL_f4853c4b_4_k_cu_a25ee18e_2882214cuda3std6ranges3__45__cpo5beginE - _ZN41_INTERNAL_f4853c4b_4_k_cu_a25ee18e_2882214cuda3std3__45__cpo5beginE)
_ZN41_INTERNAL_f4853c4b_4_k_cu_a25ee18e_2882214cuda3std3__45__cpo5beginE:
	.zero		1
	.type		_ZN41_INTERNAL_f4853c4b_4_k_cu_a25ee18e_2882214cuda3std6ranges3__45__cpo5beginE,@object
	.size		_ZN41_INTERNAL_f4853c4b_4_k_cu_a25ee18e_2882214cuda3std6ranges3__45__cpo5beginE,(_ZN41_INTERNAL_f4853c4b_4_k_cu_a25ee18e_2882216thrust24THRUST_300001_SM_1000_NS12placeholders2_5E - _ZN41_INTERNAL_f4853c4b_4_k_cu_a25ee18e_2882214cuda3std6ranges3__45__cpo5beginE)
_ZN41_INTERNAL_f4853c4b_4_k_cu_a25ee18e_2882214cuda3std6ranges3__45__cpo5beginE:
	.zero		1
	.type		_ZN41_INTERNAL_f4853c4b_4_k_cu_a25ee18e_2882216thrust24THRUST_300001_SM_1000_NS12placeholders2_5E,@object
	.size		_ZN41_INTERNAL_f4853c4b_4_k_cu_a25ee18e_2882216thrust24THRUST_300001_SM_1000_NS12placeholders2_5E,(_ZN41_INTERNAL_f4853c4b_4_k_cu_a25ee18e_2882214cuda3std3__45__cpo6rbeginE - _ZN41_INTERNAL_f4853c4b_4_k_cu_a25ee18e_2882216thrust24THRUST_300001_SM_1000_NS12placeholders2_5E)
_ZN41_INTERNAL_f4853c4b_4_k_cu_a25ee18e_2882216thrust24THRUST_300001_SM_1000_NS12placeholders2_5E:
	.zero		1
	.type		_ZN41_INTERNAL_f4853c4b_4_k_cu_a25ee18e_2882214cuda3std3__45__cpo6rbeginE,@object
	.size		_ZN41_INTERNAL_f4853c4b_4_k_cu_a25ee18e_2882214cuda3std3__45__cpo6rbeginE,(_ZN41_INTERNAL_f4853c4b_4_k_cu_a25ee18e_2882214cuda3std6ranges3__45__cpo7advanceE - _ZN41_INTERNAL_f4853c4b_4_k_cu_a25ee18e_2882214cuda3std3__45__cpo6rbeginE)
_ZN41_INTERNAL_f4853c4b_4_k_cu_a25ee18e_2882214cuda3std3__45__cpo6rbeginE:
	.zero		1
	.type		_ZN41_INTERNAL_f4853c4b_4_k_cu_a25ee18e_2882214cuda3std6ranges3__45__cpo7advanceE,@object
	.size		_ZN41_INTERNAL_f4853c4b_4_k_cu_a25ee18e_2882214cuda3std6ranges3__45__cpo7advanceE,(_ZN41_INTERNAL_f4853c4b_4_k_cu_a25ee18e_2882214cuda3std3__47nulloptE - _ZN41_INTERNAL_f4853c4b_4_k_cu_a25ee18e_2882214cuda3std6ranges3__45__cpo7advanceE)
_ZN41_INTERNAL_f4853c4b_4_k_cu_a25ee18e_2882214cuda3std6ranges3__45__cpo7advanceE:
	.zero		1
	.type		_ZN41_INTERNAL_f4853c4b_4_k_cu_a25ee18e_2882214cuda3std3__47nulloptE,@object
	.size		_ZN41_INTERNAL_f4853c4b_4_k_cu_a25ee18e_2882214cuda3std3__47nulloptE,(_ZN41_INTERNAL_f4853c4b_4_k_cu_a25ee18e_2882214cuda3std6ranges3__45__cpo8distanceE - _ZN41_INTERNAL_f4853c4b_4_k_cu_a25ee18e_2882214cuda3std3__47nulloptE)
_ZN41_INTERNAL_f4853c4b_4_k_cu_a25ee18e_2882214cuda3std3__47nulloptE:
	.zero		1
	.type		_ZN41_INTERNAL_f4853c4b_4_k_cu_a25ee18e_2882214cuda3std6ranges3__45__cpo8distanceE,@object
	.size		_ZN41_INTERNAL_f4853c4b_4_k_cu_a25ee18e_2882214cuda3std6ranges3__45__cpo8distanceE,(_ZN41_INTERNAL_f4853c4b_4_k_cu_a25ee18e_2882216thrust24THRUST_300001_SM_1000_NS12placeholders3_10E - _ZN41_INTERNAL_f4853c4b_4_k_cu_a25ee18e_2882214cuda3std6ranges3__45__cpo8distanceE)
_ZN41_INTERNAL_f4853c4b_4_k_cu_a25ee18e_2882214cuda3std6ranges3__45__cpo8distanceE:
	.zero		1
	.type		_ZN41_INTERNAL_f4853c4b_4_k_cu_a25ee18e_2882216thrust24THRUST_300001_SM_1000_NS12placeholders3_10E,@object
	.size		_ZN41_INTERNAL_f4853c4b_4_k_cu_a25ee18e_2882216thrust24THRUST_300001_SM_1000_NS12placeholders3_10E,(_ZN41_INTERNAL_f4853c4b_4_k_cu_a25ee18e_2882214cuda3std3__419piecewise_constructE - _ZN41_INTERNAL_f4853c4b_4_k_cu_a25ee18e_2882216thrust24THRUST_300001_SM_1000_NS12placeholders3_10E)
_ZN41_INTERNAL_f4853c4b_4_k_cu_a25ee18e_2882216thrust24THRUST_300001_SM_1000_NS12placeholders3_10E:
	.zero		1
	.type		_ZN41_INTERNAL_f4853c4b_4_k_cu_a25ee18e_2882214cuda3std3__419piecewise_constructE,@object
	.size		_ZN41_INTERNAL_f4853c4b_4_k_cu_a25ee18e_2882214cuda3std3__419piecewise_constructE,(_ZN41_INTERNAL_f4853c4b_4_k_cu_a25ee18e_2882214cuda3std6ranges3__45__cpo5cdataE - _ZN41_INTERNAL_f4853c4b_4_k_cu_a25ee18e_2882214cuda3std3__419piecewise_constructE)
_ZN41_INTERNAL_f4853c4b_4_k_cu_a25ee18e_2882214cuda3std3__419piecewise_constructE:
	.zero		1
	.type		_ZN41_INTERNAL_f4853c4b_4_k_cu_a25ee18e_2882214cuda3std6ranges3__45__cpo5cdataE,@object
	.size		_ZN41_INTERNAL_f4853c4b_4_k_cu_a25ee18e_2882214cuda3std6ranges3__45__cpo5cdataE,(_ZN41_INTERNAL_f4853c4b_4_k_cu_a25ee18e_2882216thrust24THRUST_300001_SM_1000_NS12placeholders2_2E - _ZN41_INTERNAL_f4853c4b_4_k_cu_a25ee18e_2882214cuda3std6ranges3__45__cpo5cdataE)
_ZN41_INTERNAL_f4853c4b_4_k_cu_a25ee18e_2882214cuda3std6ranges3__45__cpo5cdataE:
	.zero		1
	.type		_ZN41_INTERNAL_f4853c4b_4_k_cu_a25ee18e_2882216thrust24THRUST_300001_SM_1000_NS12placeholders2_2E,@object
	.size		_ZN41_INTERNAL_f4853c4b_4_k_cu_a25ee18e_2882216thrust24THRUST_300001_SM_1000_NS12placeholders2_2E,(_ZN41_INTERNAL_f4853c4b_4_k_cu_a25ee18e_2882214cuda3std3__45__cpo3endE - _ZN41_INTERNAL_f4853c4b_4_k_cu_a25ee18e_2882216thrust24THRUST_300001_SM_1000_NS12placeholders2_2E)
_ZN41_INTERNAL_f4853c4b_4_k_cu_a25ee18e_2882216thrust24THRUST_300001_SM_1000_NS12placeholders2_2E:
	.zero		1
	.type		_ZN41_INTERNAL_f4853c4b_4_k_cu_a25ee18e_2882214cuda3std3__45__cpo3endE,@object
	.size		_ZN41_INTERNAL_f4853c4b_4_k_cu_a25ee18e_2882214cuda3std3__45__cpo3endE,(_ZN41_INTERNAL_f4853c4b_4_k_cu_a25ee18e_2882214cuda3std6ranges3__45__cpo3endE - _ZN41_INTERNAL_f4853c4b_4_k_cu_a25ee18e_2882214cuda3std3__45__cpo3endE)
_ZN41_INTERNAL_f4853c4b_4_k_cu_a25ee18e_2882214cuda3std3__45__cpo3endE:
	.zero		1
	.type		_ZN41_INTERNAL_f4853c4b_4_k_cu_a25ee18e_2882214cuda3std6ranges3__45__cpo3endE,@object
	.size		_ZN41_INTERNAL_f4853c4b_4_k_cu_a25ee18e_2882214cuda3std6ranges3__45__cpo3endE,(_ZN41_INTERNAL_f4853c4b_4_k_cu_a25ee18e_2882216thrust24THRUST_300001_SM_1000_NS12placeholders2_6E - _ZN41_INTERNAL_f4853c4b_4_k_cu_a25ee18e_2882214cuda3std6ranges3__45__cpo3endE)
_ZN41_INTERNAL_f4853c4b_4_k_cu_a25ee18e_2882214cuda3std6ranges3__45__cpo3endE:
	.zero		1
	.type		_ZN41_INTERNAL_f4853c4b_4_k_cu_a25ee18e_2882216thrust24THRUST_300001_SM_1000_NS12placeholders2_6E,@object
	.size		_ZN41_INTERNAL_f4853c4b_4_k_cu_a25ee18e_2882216thrust24THRUST_300001_SM_1000_NS12placeholders2_6E,(_ZN41_INTERNAL_f4853c4b_4_k_cu_a25ee18e_2882214cuda3std3__45__cpo4rendE - _ZN41_INTERNAL_f4853c4b_4_k_cu_a25ee18e_2882216thrust24THRUST_300001_SM_1000_NS12placeholders2_6E)
_ZN41_INTERNAL_f4853c4b_4_k_cu_a25ee18e_2882216thrust24THRUST_300001_SM_1000_NS12placeholders2_6E:
	.zero		1
	.type		_ZN41_INTERNAL_f4853c4b_4_k_cu_a25ee18e_2882214cuda3std3__45__cpo4rendE,@object
	.size		_ZN41_INTERNAL_f4853c4b_4_k_cu_a25ee18e_2882214cuda3std3__45__cpo4rendE,(_ZN41_INTERNAL_f4853c4b_4_k_cu_a25ee18e_2882214cuda3std6ranges3__45__cpo9iter_swapE - _ZN41_INTERNAL_f4853c4b_4_k_cu_a25ee18e_2882214cuda3std3__45__cpo4rendE)
_ZN41_INTERNAL_f4853c4b_4_k_cu_a25ee18e_2882214cuda3std3__45__cpo4rendE:
	.zero		1
	.type		_ZN41_INTERNAL_f4853c4b_4_k_cu_a25ee18e_2882214cuda3std6ranges3__45__cpo9iter_swapE,@object
	.size		_ZN41_INTERNAL_f4853c4b_4_k_cu_a25ee18e_2882214cuda3std6ranges3__45__cpo9iter_swapE,(_ZN41_INTERNAL_f4853c4b_4_k_cu_a25ee18e_2882214cuda3std3__48unexpectE - _ZN41_INTERNAL_f4853c4b_4_k_cu_a25ee18e_2882214cuda3std6ranges3__45__cpo9iter_swapE)
_ZN41_INTERNAL_f4853c4b_4_k_cu_a25ee18e_2882214cuda3std6ranges3__45__cpo9iter_swapE:
	.zero		1
	.type		_ZN41_INTERNAL_f4853c4b_4_k_cu_a25ee18e_2882214cuda3std3__48unexpectE,@object
	.size		_ZN41_INTERNAL_f4853c4b_4_k_cu_a25ee18e_2882214cuda3std3__48unexpectE,(_ZN41_INTERNAL_f4853c4b_4_k_cu_a25ee18e_2882216thrust24THRUST_300001_SM_1000_NS8cuda_cub3parE - _ZN41_INTERNAL_f4853c4b_4_k_cu_a25ee18e_2882214cuda3std3__48unexpectE)
_ZN41_INTERNAL_f4853c4b_4_k_cu_a25ee18e_2882214cuda3std3__48unexpectE:
	.zero		1
	.type		_ZN41_INTERNAL_f4853c4b_4_k_cu_a25ee18e_2882216thrust24THRUST_300001_SM_1000_NS8cuda_cub3parE,@object
	.size		_ZN41_INTERNAL_f4853c4b_4_k_cu_a25ee18e_2882216thrust24THRUST_300001_SM_1000_NS8cuda_cub3parE,(_ZN41_INTERNAL_f4853c4b_4_k_cu_a25ee18e_2882216thrust24THRUST_300001_SM_1000_NS12placeholders2_4E - _ZN41_INTERNAL_f4853c4b_4_k_cu_a25ee18e_2882216thrust24THRUST_300001_SM_1000_NS8cuda_cub3parE)
_ZN41_INTERNAL_f4853c4b_4_k_cu_a25ee18e_2882216thrust24THRUST_300001_SM_1000_NS8cuda_cub3parE:
	.zero		1
	.type		_ZN41_INTERNAL_f4853c4b_4_k_cu_a25ee18e_2882216thrust24THRUST_300001_SM_1000_NS12placeholders2_4E,@object
	.size		_ZN41_INTERNAL_f4853c4b_4_k_cu_a25ee18e_2882216thrust24THRUST_300001_SM_1000_NS12placeholders2_4E,(_ZN41_INTERNAL_f4853c4b_4_k_cu_a25ee18e_2882214cuda3std3__45__cpo4cendE - _ZN41_INTERNAL_f4853c4b_4_k_cu_a25ee18e_2882216thrust24THRUST_300001_SM_1000_NS12placeholders2_4E)
_ZN41_INTERNAL_f4853c4b_4_k_cu_a25ee18e_2882216thrust24THRUST_300001_SM_1000_NS12placeholders2_4E:
	.zero		1
	.type		_ZN41_INTERNAL_f4853c4b_4_k_cu_a25ee18e_2882214cuda3std3__45__cpo4cendE,@object
	.size		_ZN41_INTERNAL_f4853c4b_4_k_cu_a25ee18e_2882214cuda3std3__45__cpo4cendE,(_ZN41_INTERNAL_f4853c4b_4_k_cu_a25ee18e_2882214cuda3std6ranges3__45__cpo4cendE - _ZN41_INTERNAL_f4853c4b_4_k_cu_a25ee18e_2882214cuda3std3__45__cpo4cendE)
_ZN41_INTERNAL_f4853c4b_4_k_cu_a25ee18e_2882214cuda3std3__45__cpo4cendE:
	.zero		1
	.type		_ZN41_INTERNAL_f4853c4b_4_k_cu_a25ee18e_2882214cuda3std6ranges3__45__cpo4cendE,@object
	.size		_ZN41_INTERNAL_f4853c4b_4_k_cu_a25ee18e_2882214cuda3std6ranges3__45__cpo4cendE,(_ZN41_INTERNAL_f4853c4b_4_k_cu_a25ee18e_2882214cuda3std3__420unreachable_sentinelE - _ZN41_INTERNAL_f4853c4b_4_k_cu_a25ee18e_2882214cuda3std6ranges3__45__cpo4cendE)
_ZN41_INTERNAL_f4853c4b_4_k_cu_a25ee18e_2882214cuda3std6ranges3__45__cpo4cendE:
	.zero		1
	.type		_ZN41_INTERNAL_f4853c4b_4_k_cu_a25ee18e_2882214cuda3std3__420unreachable_sentinelE,@object
	.size		_ZN41_INTERNAL_f4853c4b_4_k_cu_a25ee18e_2882214cuda3std3__420unreachable_sentinelE,(_ZN41_INTERNAL_f4853c4b_4_k_cu_a25ee18e_2882214cuda3std6ranges3__45__cpo5ssizeE - _ZN41_INTERNAL_f4853c4b_4_k_cu_a25ee18e_2882214cuda3std3__420unreachable_sentinelE)
_ZN41_INTERNAL_f4853c4b_4_k_cu_a25ee18e_2882214cuda3std3__420unreachable_sentinelE:
	.zero		1
	.type		_ZN41_INTERNAL_f4853c4b_4_k_cu_a25ee18e_2882214cuda3std6ranges3__45__cpo5ssizeE,@object
	.size		_ZN41_INTERNAL_f4853c4b_4_k_cu_a25ee18e_2882214cuda3std6ranges3__45__cpo5ssizeE,(_ZN41_INTERNAL_f4853c4b_4_k_cu_a25ee18e_2882216thrust24THRUST_300001_SM_1000_NS12placeholders2_8E - _ZN41_INTERNAL_f4853c4b_4_k_cu_a25ee18e_2882214cuda3std6ranges3__45__cpo5ssizeE)
_ZN41_INTERNAL_f4853c4b_4_k_cu_a25ee18e_2882214cuda3std6ranges3__45__cpo5ssizeE:
	.zero		1
	.type		_ZN41_INTERNAL_f4853c4b_4_k_cu_a25ee18e_2882216thrust24THRUST_300001_SM_1000_NS12placeholders2_8E,@object
	.size		_ZN41_INTERNAL_f4853c4b_4_k_cu_a25ee18e_2882216thrust24THRUST_300001_SM_1000_NS12placeholders2_8E,(_ZN41_INTERNAL_f4853c4b_4_k_cu_a25ee18e_2882214cuda3std3__45__cpo5crendE - _ZN41_INTERNAL_f4853c4b_4_k_cu_a25ee18e_2882216thrust24THRUST_300001_SM_1000_NS12placeholders2_8E)
_ZN41_INTERNAL_f4853c4b_4_k_cu_a25ee18e_2882216thrust24THRUST_300001_SM_1000_NS12placeholders2_8E:
	.zero		1
	.type		_ZN41_INTERNAL_f4853c4b_4_k_cu_a25ee18e_2882214cuda3std3__45__cpo5crendE,@object
	.size		_ZN41_INTERNAL_f4853c4b_4_k_cu_a25ee18e_2882214cuda3std3__45__cpo5crendE,(_ZN41_INTERNAL_f4853c4b_4_k_cu_a25ee18e_2882214cuda3std6ranges3__45__cpo4prevE - _ZN41_INTERNAL_f4853c4b_4_k_cu_a25ee18e_2882214cuda3std3__45__cpo5crendE)
_ZN41_INTERNAL_f4853c4b_4_k_cu_a25ee18e_2882214cuda3std3__45__cpo5crendE:
	.zero		1
	.type		_ZN41_INTERNAL_f4853c4b_4_k_cu_a25ee18e_2882214cuda3std6ranges3__45__cpo4prevE,@object
	.size		_ZN41_INTERNAL_f4853c4b_4_k_cu_a25ee18e_2882214cuda3std6ranges3__45__cpo4prevE,(_ZN41_INTERNAL_f4853c4b_4_k_cu_a25ee18e_2882214cuda3std6ranges3__45__cpo9iter_moveE - _ZN41_INTERNAL_f4853c4b_4_k_cu_a25ee18e_2882214cuda3std6ranges3__45__cpo4prevE)
_ZN41_INTERNAL_f4853c4b_4_k_cu_a25ee18e_2882214cuda3std6ranges3__45__cpo4prevE:
	.zero		1
	.type		_ZN41_INTERNAL_f4853c4b_4_k_cu_a25ee18e_2882214cuda3std6ranges3__45__cpo9iter_moveE,@object
	.size		_ZN41_INTERNAL_f4853c4b_4_k_cu_a25ee18e_2882214cuda3std6ranges3__45__cpo9iter_moveE,(_ZN41_INTERNAL_f4853c4b_4_k_cu_a25ee18e_2882216thrust24THRUST_300001_SM_1000_NS6system6detail10sequential3seqE - _ZN41_INTERNAL_f4853c4b_4_k_cu_a25ee18e_2882214cuda3std6ranges3__45__cpo9iter_moveE)
_ZN41_INTERNAL_f4853c4b_4_k_cu_a25ee18e_2882214cuda3std6ranges3__45__cpo9iter_moveE:
	.zero		1
	.type		_ZN41_INTERNAL_f4853c4b_4_k_cu_a25ee18e_2882216thrust24THRUST_300001_SM_1000_NS6system6detail10sequential3seqE,@object
	.size		_ZN41_INTERNAL_f4853c4b_4_k_cu_a25ee18e_2882216thrust24THRUST_300001_SM_1000_NS6system6detail10sequential3seqE,(.L_31 - _ZN41_INTERNAL_f4853c4b_4_k_cu_a25ee18e_2882216thrust24THRUST_300001_SM_1000_NS6system6detail10sequential3seqE)
_ZN41_INTERNAL_f4853c4b_4_k_cu_a25ee18e_2882216thrust24THRUST_300001_SM_1000_NS6system6detail10sequential3seqE:
	.zero		1
.L_31:


//--------------------- .nv.constant0._ZN3cub18CUB_300001_SM_10006detail11EmptyKernelIvEEvv --------------------------
	.section	.nv.constant0._ZN3cub18CUB_300001_SM_10006detail11EmptyKernelIvEEvv,"a",@progbits
	.sectionflags	@""
	.align	4
.nv.constant0._ZN3cub18CUB_300001_SM_10006detail11EmptyKernelIvEEvv:
	.zero		896


//--------------------- SYMBOLS --------------------------

	.type		.nv.reservedSmem.offset0,@object
	.size		.nv.reservedSmem.offset0,0x4
